//
// Generated by NVIDIA NVVM Compiler
//
// Compiler Build ID: CL-36424714
// Cuda compilation tools, release 13.0, V13.0.88
// Based on NVVM 20.0.0
//

.version 9.0
.target sm_100
.address_size 64

	// .globl	_Z8hadamardPfS_S_ii

.visible .entry _Z8hadamardPfS_S_ii(
	.param .u64 .ptr .align 1 _Z8hadamardPfS_S_ii_param_0,
	.param .u64 .ptr .align 1 _Z8hadamardPfS_S_ii_param_1,
	.param .u64 .ptr .align 1 _Z8hadamardPfS_S_ii_param_2,
	.param .u32 _Z8hadamardPfS_S_ii_param_3,
	.param .u32 _Z8hadamardPfS_S_ii_param_4
)
{
	.reg .pred 	%p<4>;
	.reg .b32 	%r<12>;
	.reg .b32 	%f<4>;
	.reg .b64 	%rd<11>;

	ld.param.u64 	%rd1, [_Z8hadamardPfS_S_ii_param_0];
	ld.param.u64 	%rd2, [_Z8hadamardPfS_S_ii_param_1];
	ld.param.u64 	%rd3, [_Z8hadamardPfS_S_ii_param_2];
	ld.param.u32 	%r4, [_Z8hadamardPfS_S_ii_param_3];
	ld.param.u32 	%r3, [_Z8hadamardPfS_S_ii_param_4];
	mov.u32 	%r5, %ctaid.y;
	mov.u32 	%r6, %ntid.y;
	mov.u32 	%r7, %tid.y;
	mad.lo.s32 	%r1, %r5, %r6, %r7;
	mov.u32 	%r8, %ctaid.x;
	mov.u32 	%r9, %ntid.x;
	mov.u32 	%r10, %tid.x;
	mad.lo.s32 	%r2, %r8, %r9, %r10;
	setp.ge.s32 	%p1, %r1, %r4;
	setp.ge.s32 	%p2, %r2, %r3;
	or.pred  	%p3, %p1, %p2;
	@%p3 bra 	$L__BB0_2;
	cvta.to.global.u64 	%rd4, %rd1;
	cvta.to.global.u64 	%rd5, %rd2;
	cvta.to.global.u64 	%rd6, %rd3;
	mad.lo.s32 	%r11, %r3, %r1, %r2;
	mul.wide.s32 	%rd7, %r11, 4;
	add.s64 	%rd8, %rd4, %rd7;
	ld.global.f32 	%f1, [%rd8];
	add.s64 	%rd9, %rd5, %rd7;
	ld.global.f32 	%f2, [%rd9];
	mul.f32 	%f3, %f1, %f2;
	add.s64 	%rd10, %rd6, %rd7;
	st.global.f32 	[%rd10], %f3;
$L__BB0_2:
	ret;

}


// ===== COMPILED SASS (sm_100) =====

	.target	sm_100

	.elftype	@"ET_EXEC"


//--------------------- .note.nv.tkinfo           --------------------------
	.section	.note.nv.tkinfo,"",@"SHT_NOTE"
	.sectionflags	@"SHF_NOTE_NV_TKINFO"
	.tkinfo
        /*0018*/ 	.word	0x00000002
        /*0030*/ 	.string	""
        /*0030*/ 	.string	"ptxas"
        /*0030*/ 	.string	"Cuda compilation tools, release 13.0, V13.0.88"
        /*0030*/ 	.string	"Build cuda_13.0.r13.0/compiler.36424714_0"
        /*0030*/ 	.string	"-arch sm_100 -m 64 "



//--------------------- .note.nv.cuinfo           --------------------------
	.section	.note.nv.cuinfo,"",@"SHT_NOTE"
	.sectionflags	@"SHF_NOTE_NV_CUINFO"
        /*0018*/ 	.short	0x0002
        /*001a*/ 	.short	0x0064
        /*001c*/ 	.short	0x0082
	.zero		2


//--------------------- .nv.info                  --------------------------
	.section	.nv.info,"",@"SHT_CUDA_INFO"
	.align	4


	//----- nvinfo : EIATTR_REGCOUNT
	.align		4
        /*0000*/ 	.byte	0x04, 0x2f
        /*0002*/ 	.short	(.L_1 - .L_0)
	.align		4
.L_0:
        /*0004*/ 	.word	index@(_Z8hadamardPfS_S_ii)
        /*0008*/ 	.word	0x0000000c


	//----- nvinfo : EIATTR_FRAME_SIZE
	.align		4
.L_1:
        /*000c*/ 	.byte	0x04, 0x11
        /*000e*/ 	.short	(.L_3 - .L_2)
	.align		4
.L_2:
        /*0010*/ 	.word	index@(_Z8hadamardPfS_S_ii)
        /*0014*/ 	.word	0x00000000


	//----- nvinfo : EIATTR_MIN_STACK_SIZE
	.align		4
.L_3:
        /*0018*/ 	.byte	0x04, 0x12
        /*001a*/ 	.short	(.L_5 - .L_4)
	.align		4
.L_4:
        /*001c*/ 	.word	index@(_Z8hadamardPfS_S_ii)
        /*0020*/ 	.word	0x00000000
.L_5:


//--------------------- .nv.compat                --------------------------
	.section	.nv.compat,"",@"SHT_CUDA_COMPAT_INFO"
	.align	4
        /*0000*/ 	.byte	0x02, 0x09, 0x00, 0x00, 0x02, 0x02, 0x01, 0x00, 0x02, 0x05, 0x05, 0x00, 0x03, 0x07, 0x01, 0x01
        /*0010*/ 	.byte	0x02, 0x03, 0x00, 0x00, 0x02, 0x06, 0x01, 0x00, 0x04, 0x0b, 0x08, 0x00, 0x09, 0x00, 0x00, 0x00
        /*0020*/ 	.byte	0x00, 0x00, 0x00, 0x00


//--------------------- .nv.info._Z8hadamardPfS_S_ii --------------------------
	.section	.nv.info._Z8hadamardPfS_S_ii,"",@"SHT_CUDA_INFO"
	.sectionflags	@""
	.align	4


	//----- nvinfo : EIATTR_CUDA_API_VERSION
	.align		4
        /*0000*/ 	.byte	0x04, 0x37
        /*0002*/ 	.short	(.L_7 - .L_6)
.L_6:
        /*0004*/ 	.word	0x00000082


	//----- nvinfo : EIATTR_KPARAM_INFO
	.align		4
.L_7:
        /*0008*/ 	.byte	0x04, 0x17
        /*000a*/ 	.short	(.L_9 - .L_8)
.L_8:
        /*000c*/ 	.word	0x00000000
        /*0010*/ 	.short	0x0004
        /*0012*/ 	.short	0x001c
        /*0014*/ 	.byte	0x00, 0xf0, 0x11, 0x00


	//----- nvinfo : EIATTR_KPARAM_INFO
	.align		4
.L_9:
        /*0018*/ 	.byte	0x04, 0x17
        /*001a*/ 	.short	(.L_11 - .L_10)
.L_10:
        /*001c*/ 	.word	0x00000000
        /*0020*/ 	.short	0x0003
        /*0022*/ 	.short	0x0018
        /*0024*/ 	.byte	0x00, 0xf0, 0x11, 0x00


	//----- nvinfo : EIATTR_KPARAM_INFO
	.align		4
.L_11:
        /*0028*/ 	.byte	0x04, 0x17
        /*002a*/ 	.short	(.L_13 - .L_12)
.L_12:
        /*002c*/ 	.word	0x00000000
        /*0030*/ 	.short	0x0002
        /*0032*/ 	.short	0x0010
        /*0034*/ 	.byte	0x00, 0xf5, 0x21, 0x00


	//----- nvinfo : EIATTR_KPARAM_INFO
	.align		4
.L_13:
        /*0038*/ 	.byte	0x04, 0x17
        /*003a*/ 	.short	(.L_15 - .L_14)
.L_14:
        /*003c*/ 	.word	0x00000000
        /*0040*/ 	.short	0x0001
        /*0042*/ 	.short	0x0008
        /*0044*/ 	.byte	0x00, 0xf5, 0x21, 0x00


	//----- nvinfo : EIATTR_KPARAM_INFO
	.align		4
.L_15:
        /*0048*/ 	.byte	0x04, 0x17
        /*004a*/ 	.short	(.L_17 - .L_16)
.L_16:
        /*004c*/ 	.word	0x00000000
        /*0050*/ 	.short	0x0000
        /*0052*/ 	.short	0x0000
        /*0054*/ 	.byte	0x00, 0xf5, 0x21, 0x00


	//----- nvinfo : EIATTR_SPARSE_MMA_MASK
	.align		4
.L_17:
        /*0058*/ 	.byte	0x03, 0x50
        /*005a*/ 	.short	0x0000


	//----- nvinfo : EIATTR_MAXREG_COUNT
	.align		4
        /*005c*/ 	.byte	0x03, 0x1b
        /*005e*/ 	.short	0x00ff


	//----- nvinfo : EIATTR_MERCURY_ISA_VERSION
	.align		4
        /*0060*/ 	.byte	0x03, 0x5f
        /*0062*/ 	.short	0x0101


	//----- nvinfo : EIATTR_VRC_CTA_INIT_COUNT
	.align		4
        /*0064*/ 	.byte	0x02, 0x4a
	.zero		1
	.zero		1


	//----- nvinfo : EIATTR_EXIT_INSTR_OFFSETS
	.align		4
        /*0068*/ 	.byte	0x04, 0x1c
        /*006a*/ 	.short	(.L_19 - .L_18)


	//   ....[0]....
.L_18:
        /*006c*/ 	.word	0x000000c0


	//   ....[1]....
        /*0070*/ 	.word	0x00000190


	//----- nvinfo : EIATTR_CBANK_PARAM_SIZE
	.align		4
.L_19:
        /*0074*/ 	.byte	0x03, 0x19
        /*0076*/ 	.short	0x0020


	//----- nvinfo : EIATTR_PARAM_CBANK
	.align		4
        /*0078*/ 	.byte	0x04, 0x0a
        /*007a*/ 	.short	(.L_21 - .L_20)
	.align		4
.L_20:
        /*007c*/ 	.word	index@(.nv.constant0._Z8hadamardPfS_S_ii)
        /*0080*/ 	.short	0x0380
        /*0082*/ 	.short	0x0020


	//----- nvinfo : EIATTR_SW_WAR
	.align		4
.L_21:
        /*0084*/ 	.byte	0x04, 0x36
        /*0086*/ 	.short	(.L_23 - .L_22)
.L_22:
        /*0088*/ 	.word	0x00000008
.L_23:


//--------------------- .nv.callgraph             --------------------------
	.section	.nv.callgraph,"",@"SHT_CUDA_CALLGRAPH"
	.align	4
	.sectionentsize	8
	.align		4
        /*0000*/ 	.word	0x00000000
	.align		4
        /*0004*/ 	.word	0xffffffff
	.align		4
        /*0008*/ 	.word	0x00000000
	.align		4
        /*000c*/ 	.word	0xfffffffe
	.align		4
        /*0010*/ 	.word	0x00000000
	.align		4
        /*0014*/ 	.word	0xfffffffd
	.align		4
        /*0018*/ 	.word	0x00000000
	.align		4
        /*001c*/ 	.word	0xfffffffc


//--------------------- .text._Z8hadamardPfS_S_ii --------------------------
	.section	.text._Z8hadamardPfS_S_ii,"ax",@progbits
	.align	128
        .global         _Z8hadamardPfS_S_ii
        .type           _Z8hadamardPfS_S_ii,@function
        .size           _Z8hadamardPfS_S_ii,(.L_x_1 - _Z8hadamardPfS_S_ii)
        .other          _Z8hadamardPfS_S_ii,@"STO_CUDA_ENTRY STV_DEFAULT"
_Z8hadamardPfS_S_ii:
.text._Z8hadamardPfS_S_ii:
[----:B------:R-:W-:Y:S01]  /*0000*/  LDC R1, c[0x0][0x37c] ;  /* 0x0000df00ff017b82 */ /* 0x000fe20000000800 */
[----:B------:R-:W0:Y:S07]  /*0010*/  S2R R2, SR_TID.X ;  /* 0x0000000000027919 */ /* 0x000e2e0000002100 */
[----:B------:R-:W1:Y:S01]  /*0020*/  LDC R0, c[0x0][0x364] ;  /* 0x0000d900ff007b82 */ /* 0x000e620000000800 */
[----:B------:R-:W2:Y:S01]  /*0030*/  LDCU.64 UR6, c[0x0][0x398] ;  /* 0x00007300ff0677ac */ /* 0x000ea20008000a00 */
[----:B------:R-:W1:Y:S06]  /*0040*/  S2R R3, SR_TID.Y ;  /* 0x0000000000037919 */ /* 0x000e6c0000002200 */
[----:B------:R-:W0:Y:S08]  /*0050*/  S2UR UR5, SR_CTAID.X ;  /* 0x00000000000579c3 */ /* 0x000e300000002500 */
[----:B------:R-:W0:Y:S08]  /*0060*/  LDC R7, c[0x0][0x360] ;  /* 0x0000d800ff077b82 */ /* 0x000e300000000800 */
[----:B------:R-:W1:Y:S01]  /*0070*/  S2UR UR4, SR_CTAID.Y ;  /* 0x00000000000479c3 */ /* 0x000e620000002600 */
[----:B0-----:R-:W-:-:S05]  /*0080*/  IMAD R7, R7, UR5, R2 ;  /* 0x0000000507077c24 */ /* 0x001fca000f8e0202 */
[----:B--2---:R-:W-:Y:S01]  /*0090*/  ISETP.GE.AND P0, PT, R7, UR7, PT ;  /* 0x0000000707007c0c */ /* 0x004fe2000bf06270 */
[----:B-1----:R-:W-:-:S05]  /*00a0*/  IMAD R0, R0, UR4, R3 ;  /* 0x0000000400007c24 */ /* 0x002fca000f8e0203 */
[----:B------:R-:W-:-:S13]  /*00b0*/  ISETP.GE.OR P0, PT, R0, UR6, P0 ;  /* 0x0000000600007c0c */ /* 0x000fda0008706670 */
[----:B------:R-:W-:Y:S05]  /*00c0*/  @P0 EXIT ;  /* 0x000000000000094d */ /* 0x000fea0003800000 */
[----:B------:R-:W0:Y:S01]  /*00d0*/  LDC.64 R2, c[0x0][0x380] ;  /* 0x0000e000ff027b82 */ /* 0x000e220000000a00 */
[----:B------:R-:W1:Y:S01]  /*00e0*/  LDCU.64 UR4, c[0x0][0x358] ;  /* 0x00006b00ff0477ac */ /* 0x000e620008000a00 */
[----:B------:R-:W-:-:S06]  /*00f0*/  IMAD R9, R0, UR7, R7 ;  /* 0x0000000700097c24 */ /* 0x000fcc000f8e0207 */
[----:B------:R-:W2:Y:S08]  /*0100*/  LDC.64 R4, c[0x0][0x388] ;  /* 0x0000e200ff047b82 */ /* 0x000eb00000000a00 */
[----:B------:R-:W3:Y:S01]  /*0110*/  LDC.64 R6, c[0x0][0x390] ;  /* 0x0000e400ff067b82 */ /* 0x000ee20000000a00 */
[----:B0-----:R-:W-:-:S06]  /*0120*/  IMAD.WIDE R2, R9, 0x4, R2 ;  /* 0x0000000409027825 */ /* 0x001fcc00078e0202 */
[----:B-1----:R-:W4:Y:S01]  /*0130*/  LDG.E R2, desc[UR4][R2.64] ;  /* 0x0000000402027981 */ /* 0x002f22000c1e1900 */
[----:B--2---:R-:W-:-:S06]  /*0140*/  IMAD.WIDE R4, R9, 0x4, R4 ;  /* 0x0000000409047825 */ /* 0x004fcc00078e0204 */
[----:B------:R-:W4:Y:S01]  /*0150*/  LDG.E R5, desc[UR4][R4.64] ;  /* 0x0000000404057981 */ /* 0x000f22000c1e1900 */
[----:B---3--:R-:W-:-:S04]  /*0160*/  IMAD.WIDE R6, R9, 0x4, R6 ;  /* 0x0000000409067825 */ /* 0x008fc800078e0206 */
[----:B----4-:R-:W-:-:S05]  /*0170*/  FMUL R9, R2, R5 ;  /* 0x0000000502097220 */ /* 0x010fca0000400000 */
[----:B------:R-:W-:Y:S01]  /*0180*/  STG.E desc[UR4][R6.64], R9 ;  /* 0x0000000906007986 */ /* 0x000fe2000c101904 */
[----:B------:R-:W-:Y:S05]  /*0190*/  EXIT ;  /* 0x000000000000794d */ /* 0x000fea0003800000 */
.L_x_0:
[----:B------:R-:W-:-:S00]  /*01a0*/  BRA `(.L_x_0) ;  /* 0xfffffffc00fc7947 */ /* 0x000fc0000383ffff */
[----:B------:R-:W-:-:S00]  /*01b0*/  NOP ;  /* 0x0000000000007918 */ /* 0x000fc00000000000 */
        /* <DEDUP_REMOVED lines=12> */
.L_x_1:


//--------------------- .nv.shared.reserved.0     --------------------------
	.section	.nv.shared.reserved.0,"aw",@nobits
	.weak		__nv_reservedSMEM_offset_0_alias
	.size		__nv_reservedSMEM_offset_0_alias, 0, 64
	.other		__nv_reservedSMEM_offset_0_alias,@"STO_CUDA_RESERVED_SHARED STV_DEFAULT"
__nv_reservedSMEM_offset_0_alias:
	.zero		0
	.zero		64


//--------------------- .nv.constant0._Z8hadamardPfS_S_ii --------------------------
	.section	.nv.constant0._Z8hadamardPfS_S_ii,"a",@progbits
	.sectionflags	@""
	.align	4
.nv.constant0._Z8hadamardPfS_S_ii:
	.zero		928


//--------------------- SYMBOLS --------------------------

	.type		.nv.reservedSmem.offset0,@object
	.size		.nv.reservedSmem.offset0,0x4
